//
// Generated by NVIDIA NVVM Compiler
//
// Compiler Build ID: CL-36424714
// Cuda compilation tools, release 13.0, V13.0.88
// Based on NVVM 20.0.0
//

.version 9.0
.target sm_100
.address_size 64

	// .globl	_Z6matMulPiS_S_

.visible .entry _Z6matMulPiS_S_(
	.param .u64 .ptr .align 1 _Z6matMulPiS_S__param_0,
	.param .u64 .ptr .align 1 _Z6matMulPiS_S__param_1,
	.param .u64 .ptr .align 1 _Z6matMulPiS_S__param_2
)
{
	.reg .pred 	%p<3>;
	.reg .b32 	%r<117>;
	.reg .b64 	%rd<13>;

	ld.param.u64 	%rd6, [_Z6matMulPiS_S__param_0];
	ld.param.u64 	%rd7, [_Z6matMulPiS_S__param_1];
	ld.param.u64 	%rd8, [_Z6matMulPiS_S__param_2];
	cvta.to.global.u64 	%rd1, %rd8;
	cvta.to.global.u64 	%rd2, %rd7;
	cvta.to.global.u64 	%rd9, %rd6;
	mov.u32 	%r11, %tid.y;
	mov.u32 	%r1, %tid.x;
	mov.u32 	%r12, %ntid.x;
	mad.lo.s32 	%r13, %r12, %r11, %r1;
	mul.wide.u32 	%rd10, %r13, 4;
	add.s64 	%rd3, %rd9, %rd10;
	mov.b32 	%r115, 0;
	st.global.u32 	[%rd3], %r115;
	shl.b32 	%r2, %r11, 7;
	mov.u32 	%r114, %r115;
$L__BB0_1:
	add.s32 	%r15, %r2, %r114;
	mul.wide.u32 	%rd11, %r15, 4;
	add.s64 	%rd4, %rd2, %rd11;
	shl.b32 	%r16, %r114, 5;
	add.s32 	%r17, %r16, %r1;
	mul.wide.u32 	%rd12, %r17, 4;
	add.s64 	%rd5, %rd1, %rd12;
	mov.b32 	%r116, 0;
$L__BB0_2:
	ld.global.u32 	%r18, [%rd4];
	ld.global.u32 	%r19, [%rd5];
	mad.lo.s32 	%r20, %r19, %r18, %r115;
	st.global.u32 	[%rd3], %r20;
	ld.global.u32 	%r21, [%rd4];
	ld.global.u32 	%r22, [%rd5];
	mad.lo.s32 	%r23, %r22, %r21, %r20;
	st.global.u32 	[%rd3], %r23;
	ld.global.u32 	%r24, [%rd4];
	ld.global.u32 	%r25, [%rd5];
	mad.lo.s32 	%r26, %r25, %r24, %r23;
	st.global.u32 	[%rd3], %r26;
	ld.global.u32 	%r27, [%rd4];
	ld.global.u32 	%r28, [%rd5];
	mad.lo.s32 	%r29, %r28, %r27, %r26;
	st.global.u32 	[%rd3], %r29;
	ld.global.u32 	%r30, [%rd4];
	ld.global.u32 	%r31, [%rd5];
	mad.lo.s32 	%r32, %r31, %r30, %r29;
	st.global.u32 	[%rd3], %r32;
	ld.global.u32 	%r33, [%rd4];
	ld.global.u32 	%r34, [%rd5];
	mad.lo.s32 	%r35, %r34, %r33, %r32;
	st.global.u32 	[%rd3], %r35;
	ld.global.u32 	%r36, [%rd4];
	ld.global.u32 	%r37, [%rd5];
	mad.lo.s32 	%r38, %r37, %r36, %r35;
	st.global.u32 	[%rd3], %r38;
	ld.global.u32 	%r39, [%rd4];
	ld.global.u32 	%r40, [%rd5];
	mad.lo.s32 	%r41, %r40, %r39, %r38;
	st.global.u32 	[%rd3], %r41;
	ld.global.u32 	%r42, [%rd4];
	ld.global.u32 	%r43, [%rd5];
	mad.lo.s32 	%r44, %r43, %r42, %r41;
	st.global.u32 	[%rd3], %r44;
	ld.global.u32 	%r45, [%rd4];
	ld.global.u32 	%r46, [%rd5];
	mad.lo.s32 	%r47, %r46, %r45, %r44;
	st.global.u32 	[%rd3], %r47;
	ld.global.u32 	%r48, [%rd4];
	ld.global.u32 	%r49, [%rd5];
	mad.lo.s32 	%r50, %r49, %r48, %r47;
	st.global.u32 	[%rd3], %r50;
	ld.global.u32 	%r51, [%rd4];
	ld.global.u32 	%r52, [%rd5];
	mad.lo.s32 	%r53, %r52, %r51, %r50;
	st.global.u32 	[%rd3], %r53;
	ld.global.u32 	%r54, [%rd4];
	ld.global.u32 	%r55, [%rd5];
	mad.lo.s32 	%r56, %r55, %r54, %r53;
	st.global.u32 	[%rd3], %r56;
	ld.global.u32 	%r57, [%rd4];
	ld.global.u32 	%r58, [%rd5];
	mad.lo.s32 	%r59, %r58, %r57, %r56;
	st.global.u32 	[%rd3], %r59;
	ld.global.u32 	%r60, [%rd4];
	ld.global.u32 	%r61, [%rd5];
	mad.lo.s32 	%r62, %r61, %r60, %r59;
	st.global.u32 	[%rd3], %r62;
	ld.global.u32 	%r63, [%rd4];
	ld.global.u32 	%r64, [%rd5];
	mad.lo.s32 	%r65, %r64, %r63, %r62;
	st.global.u32 	[%rd3], %r65;
	ld.global.u32 	%r66, [%rd4];
	ld.global.u32 	%r67, [%rd5];
	mad.lo.s32 	%r68, %r67, %r66, %r65;
	st.global.u32 	[%rd3], %r68;
	ld.global.u32 	%r69, [%rd4];
	ld.global.u32 	%r70, [%rd5];
	mad.lo.s32 	%r71, %r70, %r69, %r68;
	st.global.u32 	[%rd3], %r71;
	ld.global.u32 	%r72, [%rd4];
	ld.global.u32 	%r73, [%rd5];
	mad.lo.s32 	%r74, %r73, %r72, %r71;
	st.global.u32 	[%rd3], %r74;
	ld.global.u32 	%r75, [%rd4];
	ld.global.u32 	%r76, [%rd5];
	mad.lo.s32 	%r77, %r76, %r75, %r74;
	st.global.u32 	[%rd3], %r77;
	ld.global.u32 	%r78, [%rd4];
	ld.global.u32 	%r79, [%rd5];
	mad.lo.s32 	%r80, %r79, %r78, %r77;
	st.global.u32 	[%rd3], %r80;
	ld.global.u32 	%r81, [%rd4];
	ld.global.u32 	%r82, [%rd5];
	mad.lo.s32 	%r83, %r82, %r81, %r80;
	st.global.u32 	[%rd3], %r83;
	ld.global.u32 	%r84, [%rd4];
	ld.global.u32 	%r85, [%rd5];
	mad.lo.s32 	%r86, %r85, %r84, %r83;
	st.global.u32 	[%rd3], %r86;
	ld.global.u32 	%r87, [%rd4];
	ld.global.u32 	%r88, [%rd5];
	mad.lo.s32 	%r89, %r88, %r87, %r86;
	st.global.u32 	[%rd3], %r89;
	ld.global.u32 	%r90, [%rd4];
	ld.global.u32 	%r91, [%rd5];
	mad.lo.s32 	%r92, %r91, %r90, %r89;
	st.global.u32 	[%rd3], %r92;
	ld.global.u32 	%r93, [%rd4];
	ld.global.u32 	%r94, [%rd5];
	mad.lo.s32 	%r95, %r94, %r93, %r92;
	st.global.u32 	[%rd3], %r95;
	ld.global.u32 	%r96, [%rd4];
	ld.global.u32 	%r97, [%rd5];
	mad.lo.s32 	%r98, %r97, %r96, %r95;
	st.global.u32 	[%rd3], %r98;
	ld.global.u32 	%r99, [%rd4];
	ld.global.u32 	%r100, [%rd5];
	mad.lo.s32 	%r101, %r100, %r99, %r98;
	st.global.u32 	[%rd3], %r101;
	ld.global.u32 	%r102, [%rd4];
	ld.global.u32 	%r103, [%rd5];
	mad.lo.s32 	%r104, %r103, %r102, %r101;
	st.global.u32 	[%rd3], %r104;
	ld.global.u32 	%r105, [%rd4];
	ld.global.u32 	%r106, [%rd5];
	mad.lo.s32 	%r107, %r106, %r105, %r104;
	st.global.u32 	[%rd3], %r107;
	ld.global.u32 	%r108, [%rd4];
	ld.global.u32 	%r109, [%rd5];
	mad.lo.s32 	%r110, %r109, %r108, %r107;
	st.global.u32 	[%rd3], %r110;
	ld.global.u32 	%r111, [%rd4];
	ld.global.u32 	%r112, [%rd5];
	mad.lo.s32 	%r115, %r112, %r111, %r110;
	st.global.u32 	[%rd3], %r115;
	add.s32 	%r116, %r116, 32;
	setp.ne.s32 	%p1, %r116, 10240;
	@%p1 bra 	$L__BB0_2;
	add.s32 	%r114, %r114, 1;
	setp.ne.s32 	%p2, %r114, 128;
	@%p2 bra 	$L__BB0_1;
	ret;

}


// ===== COMPILED SASS (sm_100) =====

	.target	sm_100

	.elftype	@"ET_EXEC"


//--------------------- .note.nv.tkinfo           --------------------------
	.section	.note.nv.tkinfo,"",@"SHT_NOTE"
	.sectionflags	@"SHF_NOTE_NV_TKINFO"
	.tkinfo
        /*0018*/ 	.word	0x00000002
        /*0030*/ 	.string	""
        /*0030*/ 	.string	"ptxas"
        /*0030*/ 	.string	"Cuda compilation tools, release 13.0, V13.0.88"
        /*0030*/ 	.string	"Build cuda_13.0.r13.0/compiler.36424714_0"
        /*0030*/ 	.string	"-arch sm_100 -m 64 "



//--------------------- .note.nv.cuinfo           --------------------------
	.section	.note.nv.cuinfo,"",@"SHT_NOTE"
	.sectionflags	@"SHF_NOTE_NV_CUINFO"
        /*0018*/ 	.short	0x0002
        /*001a*/ 	.short	0x0064
        /*001c*/ 	.short	0x0082
	.zero		2


//--------------------- .nv.info                  --------------------------
	.section	.nv.info,"",@"SHT_CUDA_INFO"
	.align	4


	//----- nvinfo : EIATTR_REGCOUNT
	.align		4
        /*0000*/ 	.byte	0x04, 0x2f
        /*0002*/ 	.short	(.L_1 - .L_0)
	.align		4
.L_0:
        /*0004*/ 	.word	index@(_Z6matMulPiS_S_)
        /*0008*/ 	.word	0x00000014


	//----- nvinfo : EIATTR_FRAME_SIZE
	.align		4
.L_1:
        /*000c*/ 	.byte	0x04, 0x11
        /*000e*/ 	.short	(.L_3 - .L_2)
	.align		4
.L_2:
        /*0010*/ 	.word	index@(_Z6matMulPiS_S_)
        /*0014*/ 	.word	0x00000000


	//----- nvinfo : EIATTR_MIN_STACK_SIZE
	.align		4
.L_3:
        /*0018*/ 	.byte	0x04, 0x12
        /*001a*/ 	.short	(.L_5 - .L_4)
	.align		4
.L_4:
        /*001c*/ 	.word	index@(_Z6matMulPiS_S_)
        /*0020*/ 	.word	0x00000000
.L_5:


//--------------------- .nv.compat                --------------------------
	.section	.nv.compat,"",@"SHT_CUDA_COMPAT_INFO"
	.align	4
        /*0000*/ 	.byte	0x02, 0x09, 0x00, 0x00, 0x02, 0x02, 0x01, 0x00, 0x02, 0x05, 0x05, 0x00, 0x03, 0x07, 0x01, 0x01
        /*0010*/ 	.byte	0x02, 0x03, 0x00, 0x00, 0x02, 0x06, 0x01, 0x00, 0x04, 0x0b, 0x08, 0x00, 0x09, 0x00, 0x00, 0x00
        /*0020*/ 	.byte	0x00, 0x00, 0x00, 0x00


//--------------------- .nv.info._Z6matMulPiS_S_  --------------------------
	.section	.nv.info._Z6matMulPiS_S_,"",@"SHT_CUDA_INFO"
	.sectionflags	@""
	.align	4


	//----- nvinfo : EIATTR_CUDA_API_VERSION
	.align		4
        /*0000*/ 	.byte	0x04, 0x37
        /*0002*/ 	.short	(.L_7 - .L_6)
.L_6:
        /*0004*/ 	.word	0x00000082


	//----- nvinfo : EIATTR_KPARAM_INFO
	.align		4
.L_7:
        /*0008*/ 	.byte	0x04, 0x17
        /*000a*/ 	.short	(.L_9 - .L_8)
.L_8:
        /*000c*/ 	.word	0x00000000
        /*0010*/ 	.short	0x0002
        /*0012*/ 	.short	0x0010
        /*0014*/ 	.byte	0x00, 0xf5, 0x21, 0x00


	//----- nvinfo : EIATTR_KPARAM_INFO
	.align		4
.L_9:
        /*0018*/ 	.byte	0x04, 0x17
        /*001a*/ 	.short	(.L_11 - .L_10)
.L_10:
        /*001c*/ 	.word	0x00000000
        /*0020*/ 	.short	0x0001
        /*0022*/ 	.short	0x0008
        /*0024*/ 	.byte	0x00, 0xf5, 0x21, 0x00


	//----- nvinfo : EIATTR_KPARAM_INFO
	.align		4
.L_11:
        /*0028*/ 	.byte	0x04, 0x17
        /*002a*/ 	.short	(.L_13 - .L_12)
.L_12:
        /*002c*/ 	.word	0x00000000
        /*0030*/ 	.short	0x0000
        /*0032*/ 	.short	0x0000
        /*0034*/ 	.byte	0x00, 0xf5, 0x21, 0x00


	//----- nvinfo : EIATTR_SPARSE_MMA_MASK
	.align		4
.L_13:
        /*0038*/ 	.byte	0x03, 0x50
        /*003a*/ 	.short	0x0000


	//----- nvinfo : EIATTR_MAXREG_COUNT
	.align		4
        /*003c*/ 	.byte	0x03, 0x1b
        /*003e*/ 	.short	0x00ff


	//----- nvinfo : EIATTR_MERCURY_ISA_VERSION
	.align		4
        /*0040*/ 	.byte	0x03, 0x5f
        /*0042*/ 	.short	0x0101


	//----- nvinfo : EIATTR_VRC_CTA_INIT_COUNT
	.align		4
        /*0044*/ 	.byte	0x02, 0x4a
	.zero		1
	.zero		1


	//----- nvinfo : EIATTR_EXIT_INSTR_OFFSETS
	.align		4
        /*0048*/ 	.byte	0x04, 0x1c
        /*004a*/ 	.short	(.L_15 - .L_14)


	//   ....[0]....
.L_14:
        /*004c*/ 	.word	0x00000980


	//----- nvinfo : EIATTR_CBANK_PARAM_SIZE
	.align		4
.L_15:
        /*0050*/ 	.byte	0x03, 0x19
        /*0052*/ 	.short	0x0018


	//----- nvinfo : EIATTR_PARAM_CBANK
	.align		4
        /*0054*/ 	.byte	0x04, 0x0a
        /*0056*/ 	.short	(.L_17 - .L_16)
	.align		4
.L_16:
        /*0058*/ 	.word	index@(.nv.constant0._Z6matMulPiS_S_)
        /*005c*/ 	.short	0x0380
        /*005e*/ 	.short	0x0018


	//----- nvinfo : EIATTR_SW_WAR
	.align		4
.L_17:
        /*0060*/ 	.byte	0x04, 0x36
        /*0062*/ 	.short	(.L_19 - .L_18)
.L_18:
        /*0064*/ 	.word	0x00000008
.L_19:


//--------------------- .nv.callgraph             --------------------------
	.section	.nv.callgraph,"",@"SHT_CUDA_CALLGRAPH"
	.align	4
	.sectionentsize	8
	.align		4
        /*0000*/ 	.word	0x00000000
	.align		4
        /*0004*/ 	.word	0xffffffff
	.align		4
        /*0008*/ 	.word	0x00000000
	.align		4
        /*000c*/ 	.word	0xfffffffe
	.align		4
        /*0010*/ 	.word	0x00000000
	.align		4
        /*0014*/ 	.word	0xfffffffd
	.align		4
        /*0018*/ 	.word	0x00000000
	.align		4
        /*001c*/ 	.word	0xfffffffc


//--------------------- .text._Z6matMulPiS_S_     --------------------------
	.section	.text._Z6matMulPiS_S_,"ax",@progbits
	.align	128
        .global         _Z6matMulPiS_S_
        .type           _Z6matMulPiS_S_,@function
        .size           _Z6matMulPiS_S_,(.L_x_3 - _Z6matMulPiS_S_)
        .other          _Z6matMulPiS_S_,@"STO_CUDA_ENTRY STV_DEFAULT"
_Z6matMulPiS_S_:
.text._Z6matMulPiS_S_:
[----:B------:R-:W-:Y:S01]  /*0000*/  LDC R1, c[0x0][0x37c] ;  /* 0x0000df00ff017b82 */ /* 0x000fe20000000800 */
[----:B------:R-:W0:Y:S07]  /*0010*/  S2R R0, SR_TID.Y ;  /* 0x0000000000007919 */ /* 0x000e2e0000002200 */
[----:B------:R-:W1:Y:S01]  /*0020*/  LDC.64 R2, c[0x0][0x380] ;  /* 0x0000e000ff027b82 */ /* 0x000e620000000a00 */
[----:B------:R-:W0:Y:S01]  /*0030*/  LDCU UR4, c[0x0][0x360] ;  /* 0x00006c00ff0477ac */ /* 0x000e220008000800 */
[----:B------:R-:W-:Y:S01]  /*0040*/  HFMA2 R11, -RZ, RZ, 0, 0 ;  /* 0x00000000ff0b7431 */ /* 0x000fe200000001ff */
[----:B------:R-:W0:Y:S01]  /*0050*/  S2R R9, SR_TID.X ;  /* 0x0000000000097919 */ /* 0x000e220000002100 */
[----:B------:R-:W-:Y:S01]  /*0060*/  MOV R8, RZ ;  /* 0x000000ff00087202 */ /* 0x000fe20000000f00 */
[----:B------:R-:W2:Y:S01]  /*0070*/  LDCU.64 UR6, c[0x0][0x358] ;  /* 0x00006b00ff0677ac */ /* 0x000ea20008000a00 */
[----:B0-----:R-:W-:-:S04]  /*0080*/  IMAD R5, R0, UR4, R9 ;  /* 0x0000000400057c24 */ /* 0x001fc8000f8e0209 */
[----:B-1----:R-:W-:-:S05]  /*0090*/  IMAD.WIDE.U32 R2, R5, 0x4, R2 ;  /* 0x0000000405027825 */ /* 0x002fca00078e0002 */
[----:B--2---:R0:W-:Y:S02]  /*00a0*/  STG.E desc[UR6][R2.64], RZ ;  /* 0x000000ff02007986 */ /* 0x0041e4000c101906 */
.L_x_1:
[----:B------:R-:W1:Y:S01]  /*00b0*/  LDC.64 R4, c[0x0][0x388] ;  /* 0x0000e200ff047b82 */ /* 0x000e620000000a00 */
[----:B--2---:R-:W-:Y:S01]  /*00c0*/  LEA R13, R0, R8, 0x7 ;  /* 0x00000008000d7211 */ /* 0x004fe200078e38ff */
[----:B------:R-:W-:Y:S01]  /*00d0*/  UMOV UR4, URZ ;  /* 0x000000ff00047c82 */ /* 0x000fe20008000000 */
[C---:B------:R-:W-:Y:S02]  /*00e0*/  LEA R15, R8.reuse, R9, 0x5 ;  /* 0x00000009080f7211 */ /* 0x040fe400078e28ff */
[----:B------:R-:W-:-:S03]  /*00f0*/  IADD3 R8, PT, PT, R8, 0x1, RZ ;  /* 0x0000000108087810 */ /* 0x000fc60007ffe0ff */
[----:B------:R-:W2:Y:S01]  /*0100*/  LDC.64 R6, c[0x0][0x390] ;  /* 0x0000e400ff067b82 */ /* 0x000ea20000000a00 */
[----:B------:R-:W-:Y:S01]  /*0110*/  ISETP.NE.AND P0, PT, R8, 0x80, PT ;  /* 0x000000800800780c */ /* 0x000fe20003f05270 */
[----:B-1----:R-:W-:-:S04]  /*0120*/  IMAD.WIDE.U32 R4, R13, 0x4, R4 ;  /* 0x000000040d047825 */ /* 0x002fc800078e0004 */
[----:B--2---:R-:W-:-:S08]  /*0130*/  IMAD.WIDE.U32 R6, R15, 0x4, R6 ;  /* 0x000000040f067825 */ /* 0x004fd000078e0006 */
.L_x_0:
[----:B--2---:R-:W2:Y:S04]  /*0140*/  LDG.E R10, desc[UR6][R4.64] ;  /* 0x00000006040a7981 */ /* 0x004ea8000c1e1900 */
[----:B------:R-:W2:Y:S02]  /*0150*/  LDG.E R12, desc[UR6][R6.64] ;  /* 0x00000006060c7981 */ /* 0x000ea4000c1e1900 */
[----:B--2---:R-:W-:-:S05]  /*0160*/  IMAD R11, R10, R12, R11 ;  /* 0x0000000c0a0b7224 */ /* 0x004fca00078e020b */
[----:B------:R1:W-:Y:S04]  /*0170*/  STG.E desc[UR6][R2.64], R11 ;  /* 0x0000000b02007986 */ /* 0x0003e8000c101906 */
[----:B------:R-:W2:Y:S04]  /*0180*/  LDG.E R10, desc[UR6][R4.64] ;  /* 0x00000006040a7981 */ /* 0x000ea8000c1e1900 */
[----:B------:R-:W2:Y:S02]  /*0190*/  LDG.E R12, desc[UR6][R6.64] ;  /* 0x00000006060c7981 */ /* 0x000ea4000c1e1900 */
[----:B--2---:R-:W-:-:S05]  /*01a0*/  IMAD R13, R10, R12, R11 ;  /* 0x0000000c0a0d7224 */ /* 0x004fca00078e020b */
[----:B------:R2:W-:Y:S04]  /*01b0*/  STG.E desc[UR6][R2.64], R13 ;  /* 0x0000000d02007986 */ /* 0x0005e8000c101906 */
[----:B------:R-:W3:Y:S04]  /*01c0*/  LDG.E R10, desc[UR6][R4.64] ;  /* 0x00000006040a7981 */ /* 0x000ee8000c1e1900 */
[----:B------:R-:W3:Y:S02]  /*01d0*/  LDG.E R12, desc[UR6][R6.64] ;  /* 0x00000006060c7981 */ /* 0x000ee4000c1e1900 */
[----:B---3--:R-:W-:-:S05]  /*01e0*/  IMAD R15, R10, R12, R13 ;  /* 0x0000000c0a0f7224 */ /* 0x008fca00078e020d */
[----:B------:R3:W-:Y:S04]  /*01f0*/  STG.E desc[UR6][R2.64], R15 ;  /* 0x0000000f02007986 */ /* 0x0007e8000c101906 */
[----:B------:R-:W1:Y:S04]  /*0200*/  LDG.E R10, desc[UR6][R4.64] ;  /* 0x00000006040a7981 */ /* 0x000e68000c1e1900 */
[----:B------:R-:W1:Y:S02]  /*0210*/  LDG.E R12, desc[UR6][R6.64] ;  /* 0x00000006060c7981 */ /* 0x000e64000c1e1900 */
[----:B-1----:R-:W-:-:S05]  /*0220*/  IMAD R11, R10, R12, R15 ;  /* 0x0000000c0a0b7224 */ /* 0x002fca00078e020f */
        /* <DEDUP_REMOVED lines=105> */
[----:B------:R-:W3:Y:S04]  /*08c0*/  LDG.E R10, desc[UR6][R4.64] ;  /* 0x00000006040a7981 */ /* 0x000ee8000c1e1900 */
[----:B------:R-:W3:Y:S02]  /*08d0*/  LDG.E R12, desc[UR6][R6.64] ;  /* 0x00000006060c7981 */ /* 0x000ee4000c1e1900 */
[----:B---3--:R-:W-:-:S05]  /*08e0*/  IMAD R17, R10, R12, R15 ;  /* 0x0000000c0a117224 */ /* 0x008fca00078e020f */
[----:B------:R2:W-:Y:S04]  /*08f0*/  STG.E desc[UR6][R2.64], R17 ;  /* 0x0000001102007986 */ /* 0x0005e8000c101906 */
[----:B------:R-:W3:Y:S04]  /*0900*/  LDG.E R10, desc[UR6][R4.64] ;  /* 0x00000006040a7981 */ /* 0x000ee8000c1e1900 */
[----:B-1----:R-:W3:Y:S01]  /*0910*/  LDG.E R11, desc[UR6][R6.64] ;  /* 0x00000006060b7981 */ /* 0x002ee2000c1e1900 */
[----:B------:R-:W-:-:S04]  /*0920*/  UIADD3 UR4, UPT, UPT, UR4, 0x20, URZ ;  /* 0x0000002004047890 */ /* 0x000fc8000fffe0ff */
[----:B------:R-:W-:Y:S01]  /*0930*/  UISETP.NE.AND UP0, UPT, UR4, 0x2800, UPT ;  /* 0x000028000400788c */ /* 0x000fe2000bf05270 */
[----:B---3--:R-:W-:-:S05]  /*0940*/  IMAD R11, R10, R11, R17 ;  /* 0x0000000b0a0b7224 */ /* 0x008fca00078e0211 */
[----:B------:R2:W-:Y:S03]  /*0950*/  STG.E desc[UR6][R2.64], R11 ;  /* 0x0000000b02007986 */ /* 0x0005e6000c101906 */
[----:B------:R-:W-:Y:S05]  /*0960*/  BRA.U UP0, `(.L_x_0) ;  /* 0xfffffff500f47547 */ /* 0x000fea000b83ffff */
[----:B------:R-:W-:Y:S05]  /*0970*/  @P0 BRA `(.L_x_1) ;  /* 0xfffffff400cc0947 */ /* 0x000fea000383ffff */
[----:B------:R-:W-:Y:S05]  /*0980*/  EXIT ;  /* 0x000000000000794d */ /* 0x000fea0003800000 */
.L_x_2:
[----:B------:R-:W-:-:S00]  /*0990*/  BRA `(.L_x_2) ;  /* 0xfffffffc00fc7947 */ /* 0x000fc0000383ffff */
[----:B------:R-:W-:-:S00]  /*09a0*/  NOP ;  /* 0x0000000000007918 */ /* 0x000fc00000000000 */
        /* <DEDUP_REMOVED lines=13> */
.L_x_3:


//--------------------- .nv.shared.reserved.0     --------------------------
	.section	.nv.shared.reserved.0,"aw",@nobits
	.weak		__nv_reservedSMEM_offset_0_alias
	.size		__nv_reservedSMEM_offset_0_alias, 0, 64
	.other		__nv_reservedSMEM_offset_0_alias,@"STO_CUDA_RESERVED_SHARED STV_DEFAULT"
__nv_reservedSMEM_offset_0_alias:
	.zero		0
	.zero		64


//--------------------- .nv.constant0._Z6matMulPiS_S_ --------------------------
	.section	.nv.constant0._Z6matMulPiS_S_,"a",@progbits
	.sectionflags	@""
	.align	4
.nv.constant0._Z6matMulPiS_S_:
	.zero		920


//--------------------- SYMBOLS --------------------------

	.type		.nv.reservedSmem.offset0,@object
	.size		.nv.reservedSmem.offset0,0x4
